//
// Generated by NVIDIA NVVM Compiler
//
// Compiler Build ID: CL-36424714
// Cuda compilation tools, release 13.0, V13.0.88
// Based on NVVM 20.0.0
//

.version 9.0
.target sm_100
.address_size 64

	// .globl	_Z15VectorAddKernelPfS_S_i

.visible .entry _Z15VectorAddKernelPfS_S_i(
	.param .u64 .ptr .align 1 _Z15VectorAddKernelPfS_S_i_param_0,
	.param .u64 .ptr .align 1 _Z15VectorAddKernelPfS_S_i_param_1,
	.param .u64 .ptr .align 1 _Z15VectorAddKernelPfS_S_i_param_2,
	.param .u32 _Z15VectorAddKernelPfS_S_i_param_3
)
{
	.reg .pred 	%p<2>;
	.reg .b32 	%r<6>;
	.reg .b32 	%f<4>;
	.reg .b64 	%rd<11>;

	ld.param.u64 	%rd1, [_Z15VectorAddKernelPfS_S_i_param_0];
	ld.param.u64 	%rd2, [_Z15VectorAddKernelPfS_S_i_param_1];
	ld.param.u64 	%rd3, [_Z15VectorAddKernelPfS_S_i_param_2];
	ld.param.u32 	%r2, [_Z15VectorAddKernelPfS_S_i_param_3];
	mov.u32 	%r3, %ctaid.x;
	mov.u32 	%r4, %ntid.x;
	mov.u32 	%r5, %tid.x;
	mad.lo.s32 	%r1, %r3, %r4, %r5;
	setp.ge.s32 	%p1, %r1, %r2;
	@%p1 bra 	$L__BB0_2;
	cvta.to.global.u64 	%rd4, %rd2;
	cvta.to.global.u64 	%rd5, %rd3;
	cvta.to.global.u64 	%rd6, %rd1;
	mul.wide.s32 	%rd7, %r1, 4;
	add.s64 	%rd8, %rd4, %rd7;
	ld.global.f32 	%f1, [%rd8];
	add.s64 	%rd9, %rd5, %rd7;
	ld.global.f32 	%f2, [%rd9];
	add.f32 	%f3, %f1, %f2;
	add.s64 	%rd10, %rd6, %rd7;
	st.global.f32 	[%rd10], %f3;
$L__BB0_2:
	ret;

}


// ===== COMPILED SASS (sm_100) =====

	.target	sm_100

	.elftype	@"ET_EXEC"


//--------------------- .note.nv.tkinfo           --------------------------
	.section	.note.nv.tkinfo,"",@"SHT_NOTE"
	.sectionflags	@"SHF_NOTE_NV_TKINFO"
	.tkinfo
        /*0018*/ 	.word	0x00000002
        /*0030*/ 	.string	""
        /*0030*/ 	.string	"ptxas"
        /*0030*/ 	.string	"Cuda compilation tools, release 13.0, V13.0.88"
        /*0030*/ 	.string	"Build cuda_13.0.r13.0/compiler.36424714_0"
        /*0030*/ 	.string	"-arch sm_100 -m 64 "



//--------------------- .note.nv.cuinfo           --------------------------
	.section	.note.nv.cuinfo,"",@"SHT_NOTE"
	.sectionflags	@"SHF_NOTE_NV_CUINFO"
        /*0018*/ 	.short	0x0002
        /*001a*/ 	.short	0x0064
        /*001c*/ 	.short	0x0082
	.zero		2


//--------------------- .nv.info                  --------------------------
	.section	.nv.info,"",@"SHT_CUDA_INFO"
	.align	4


	//----- nvinfo : EIATTR_REGCOUNT
	.align		4
        /*0000*/ 	.byte	0x04, 0x2f
        /*0002*/ 	.short	(.L_1 - .L_0)
	.align		4
.L_0:
        /*0004*/ 	.word	index@(_Z15VectorAddKernelPfS_S_i)
        /*0008*/ 	.word	0x0000000c


	//----- nvinfo : EIATTR_FRAME_SIZE
	.align		4
.L_1:
        /*000c*/ 	.byte	0x04, 0x11
        /*000e*/ 	.short	(.L_3 - .L_2)
	.align		4
.L_2:
        /*0010*/ 	.word	index@(_Z15VectorAddKernelPfS_S_i)
        /*0014*/ 	.word	0x00000000


	//----- nvinfo : EIATTR_MIN_STACK_SIZE
	.align		4
.L_3:
        /*0018*/ 	.byte	0x04, 0x12
        /*001a*/ 	.short	(.L_5 - .L_4)
	.align		4
.L_4:
        /*001c*/ 	.word	index@(_Z15VectorAddKernelPfS_S_i)
        /*0020*/ 	.word	0x00000000
.L_5:


//--------------------- .nv.compat                --------------------------
	.section	.nv.compat,"",@"SHT_CUDA_COMPAT_INFO"
	.align	4
        /*0000*/ 	.byte	0x02, 0x09, 0x00, 0x00, 0x02, 0x02, 0x01, 0x00, 0x02, 0x05, 0x05, 0x00, 0x03, 0x07, 0x01, 0x01
        /*0010*/ 	.byte	0x02, 0x03, 0x00, 0x00, 0x02, 0x06, 0x01, 0x00, 0x04, 0x0b, 0x08, 0x00, 0x09, 0x00, 0x00, 0x00
        /*0020*/ 	.byte	0x00, 0x00, 0x00, 0x00


//--------------------- .nv.info._Z15VectorAddKernelPfS_S_i --------------------------
	.section	.nv.info._Z15VectorAddKernelPfS_S_i,"",@"SHT_CUDA_INFO"
	.sectionflags	@""
	.align	4


	//----- nvinfo : EIATTR_CUDA_API_VERSION
	.align		4
        /*0000*/ 	.byte	0x04, 0x37
        /*0002*/ 	.short	(.L_7 - .L_6)
.L_6:
        /*0004*/ 	.word	0x00000082


	//----- nvinfo : EIATTR_KPARAM_INFO
	.align		4
.L_7:
        /*0008*/ 	.byte	0x04, 0x17
        /*000a*/ 	.short	(.L_9 - .L_8)
.L_8:
        /*000c*/ 	.word	0x00000000
        /*0010*/ 	.short	0x0003
        /*0012*/ 	.short	0x0018
        /*0014*/ 	.byte	0x00, 0xf0, 0x11, 0x00


	//----- nvinfo : EIATTR_KPARAM_INFO
	.align		4
.L_9:
        /*0018*/ 	.byte	0x04, 0x17
        /*001a*/ 	.short	(.L_11 - .L_10)
.L_10:
        /*001c*/ 	.word	0x00000000
        /*0020*/ 	.short	0x0002
        /*0022*/ 	.short	0x0010
        /*0024*/ 	.byte	0x00, 0xf5, 0x21, 0x00


	//----- nvinfo : EIATTR_KPARAM_INFO
	.align		4
.L_11:
        /*0028*/ 	.byte	0x04, 0x17
        /*002a*/ 	.short	(.L_13 - .L_12)
.L_12:
        /*002c*/ 	.word	0x00000000
        /*0030*/ 	.short	0x0001
        /*0032*/ 	.short	0x0008
        /*0034*/ 	.byte	0x00, 0xf5, 0x21, 0x00


	//----- nvinfo : EIATTR_KPARAM_INFO
	.align		4
.L_13:
        /*0038*/ 	.byte	0x04, 0x17
        /*003a*/ 	.short	(.L_15 - .L_14)
.L_14:
        /*003c*/ 	.word	0x00000000
        /*0040*/ 	.short	0x0000
        /*0042*/ 	.short	0x0000
        /*0044*/ 	.byte	0x00, 0xf5, 0x21, 0x00


	//----- nvinfo : EIATTR_SPARSE_MMA_MASK
	.align		4
.L_15:
        /*0048*/ 	.byte	0x03, 0x50
        /*004a*/ 	.short	0x0000


	//----- nvinfo : EIATTR_MAXREG_COUNT
	.align		4
        /*004c*/ 	.byte	0x03, 0x1b
        /*004e*/ 	.short	0x00ff


	//----- nvinfo : EIATTR_MERCURY_ISA_VERSION
	.align		4
        /*0050*/ 	.byte	0x03, 0x5f
        /*0052*/ 	.short	0x0101


	//----- nvinfo : EIATTR_VRC_CTA_INIT_COUNT
	.align		4
        /*0054*/ 	.byte	0x02, 0x4a
	.zero		1
	.zero		1


	//----- nvinfo : EIATTR_EXIT_INSTR_OFFSETS
	.align		4
        /*0058*/ 	.byte	0x04, 0x1c
        /*005a*/ 	.short	(.L_17 - .L_16)


	//   ....[0]....
.L_16:
        /*005c*/ 	.word	0x00000070


	//   ....[1]....
        /*0060*/ 	.word	0x00000130


	//----- nvinfo : EIATTR_CBANK_PARAM_SIZE
	.align		4
.L_17:
        /*0064*/ 	.byte	0x03, 0x19
        /*0066*/ 	.short	0x001c


	//----- nvinfo : EIATTR_PARAM_CBANK
	.align		4
        /*0068*/ 	.byte	0x04, 0x0a
        /*006a*/ 	.short	(.L_19 - .L_18)
	.align		4
.L_18:
        /*006c*/ 	.word	index@(.nv.constant0._Z15VectorAddKernelPfS_S_i)
        /*0070*/ 	.short	0x0380
        /*0072*/ 	.short	0x001c


	//----- nvinfo : EIATTR_SW_WAR
	.align		4
.L_19:
        /*0074*/ 	.byte	0x04, 0x36
        /*0076*/ 	.short	(.L_21 - .L_20)
.L_20:
        /*0078*/ 	.word	0x00000008
.L_21:


//--------------------- .nv.callgraph             --------------------------
	.section	.nv.callgraph,"",@"SHT_CUDA_CALLGRAPH"
	.align	4
	.sectionentsize	8
	.align		4
        /*0000*/ 	.word	0x00000000
	.align		4
        /*0004*/ 	.word	0xffffffff
	.align		4
        /*0008*/ 	.word	0x00000000
	.align		4
        /*000c*/ 	.word	0xfffffffe
	.align		4
        /*0010*/ 	.word	0x00000000
	.align		4
        /*0014*/ 	.word	0xfffffffd
	.align		4
        /*0018*/ 	.word	0x00000000
	.align		4
        /*001c*/ 	.word	0xfffffffc


//--------------------- .text._Z15VectorAddKernelPfS_S_i --------------------------
	.section	.text._Z15VectorAddKernelPfS_S_i,"ax",@progbits
	.align	128
        .global         _Z15VectorAddKernelPfS_S_i
        .type           _Z15VectorAddKernelPfS_S_i,@function
        .size           _Z15VectorAddKernelPfS_S_i,(.L_x_1 - _Z15VectorAddKernelPfS_S_i)
        .other          _Z15VectorAddKernelPfS_S_i,@"STO_CUDA_ENTRY STV_DEFAULT"
_Z15VectorAddKernelPfS_S_i:
.text._Z15VectorAddKernelPfS_S_i:
[----:B------:R-:W-:Y:S01]  /*0000*/  LDC R1, c[0x0][0x37c] ;  /* 0x0000df00ff017b82 */ /* 0x000fe20000000800 */
[----:B------:R-:W0:Y:S07]  /*0010*/  S2R R0, SR_TID.X ;  /* 0x0000000000007919 */ /* 0x000e2e0000002100 */
[----:B------:R-:W0:Y:S01]  /*0020*/  S2UR UR4, SR_CTAID.X ;  /* 0x00000000000479c3 */ /* 0x000e220000002500 */
[----:B------:R-:W1:Y:S07]  /*0030*/  LDCU UR5, c[0x0][0x398] ;  /* 0x00007300ff0577ac */ /* 0x000e6e0008000800 */
[----:B------:R-:W0:Y:S02]  /*0040*/  LDC R9, c[0x0][0x360] ;  /* 0x0000d800ff097b82 */ /* 0x000e240000000800 */
[----:B0-----:R-:W-:-:S05]  /*0050*/  IMAD R9, R9, UR4, R0 ;  /* 0x0000000409097c24 */ /* 0x001fca000f8e0200 */
[----:B-1----:R-:W-:-:S13]  /*0060*/  ISETP.GE.AND P0, PT, R9, UR5, PT ;  /* 0x0000000509007c0c */ /* 0x002fda000bf06270 */
[----:B------:R-:W-:Y:S05]  /*0070*/  @P0 EXIT ;  /* 0x000000000000094d */ /* 0x000fea0003800000 */
[----:B------:R-:W0:Y:S01]  /*0080*/  LDC.64 R2, c[0x0][0x388] ;  /* 0x0000e200ff027b82 */ /* 0x000e220000000a00 */
[----:B------:R-:W1:Y:S07]  /*0090*/  LDCU.64 UR4, c[0x0][0x358] ;  /* 0x00006b00ff0477ac */ /* 0x000e6e0008000a00 */
[----:B------:R-:W2:Y:S08]  /*00a0*/  LDC.64 R4, c[0x0][0x390] ;  /* 0x0000e400ff047b82 */ /* 0x000eb00000000a00 */
[----:B------:R-:W3:Y:S01]  /*00b0*/  LDC.64 R6, c[0x0][0x380] ;  /* 0x0000e000ff067b82 */ /* 0x000ee20000000a00 */
[----:B0-----:R-:W-:-:S06]  /*00c0*/  IMAD.WIDE R2, R9, 0x4, R2 ;  /* 0x0000000409027825 */ /* 0x001fcc00078e0202 */
[----:B-1----:R-:W4:Y:S01]  /*00d0*/  LDG.E R2, desc[UR4][R2.64] ;  /* 0x0000000402027981 */ /* 0x002f22000c1e1900 */
[----:B--2---:R-:W-:-:S06]  /*00e0*/  IMAD.WIDE R4, R9, 0x4, R4 ;  /* 0x0000000409047825 */ /* 0x004fcc00078e0204 */
[----:B------:R-:W4:Y:S01]  /*00f0*/  LDG.E R5, desc[UR4][R4.64] ;  /* 0x0000000404057981 */ /* 0x000f22000c1e1900 */
[----:B---3--:R-:W-:-:S04]  /*0100*/  IMAD.WIDE R6, R9, 0x4, R6 ;  /* 0x0000000409067825 */ /* 0x008fc800078e0206 */
[----:B----4-:R-:W-:-:S05]  /*0110*/  FADD R9, R2, R5 ;  /* 0x0000000502097221 */ /* 0x010fca0000000000 */
[----:B------:R-:W-:Y:S01]  /*0120*/  STG.E desc[UR4][R6.64], R9 ;  /* 0x0000000906007986 */ /* 0x000fe2000c101904 */
[----:B------:R-:W-:Y:S05]  /*0130*/  EXIT ;  /* 0x000000000000794d */ /* 0x000fea0003800000 */
.L_x_0:
[----:B------:R-:W-:-:S00]  /*0140*/  BRA `(.L_x_0) ;  /* 0xfffffffc00fc7947 */ /* 0x000fc0000383ffff */
[----:B------:R-:W-:-:S00]  /*0150*/  NOP ;  /* 0x0000000000007918 */ /* 0x000fc00000000000 */
        /* <DEDUP_REMOVED lines=10> */
.L_x_1:


//--------------------- .nv.shared.reserved.0     --------------------------
	.section	.nv.shared.reserved.0,"aw",@nobits
	.weak		__nv_reservedSMEM_offset_0_alias
	.size		__nv_reservedSMEM_offset_0_alias, 0, 64
	.other		__nv_reservedSMEM_offset_0_alias,@"STO_CUDA_RESERVED_SHARED STV_DEFAULT"
__nv_reservedSMEM_offset_0_alias:
	.zero		0
	.zero		64


//--------------------- .nv.constant0._Z15VectorAddKernelPfS_S_i --------------------------
	.section	.nv.constant0._Z15VectorAddKernelPfS_S_i,"a",@progbits
	.sectionflags	@""
	.align	4
.nv.constant0._Z15VectorAddKernelPfS_S_i:
	.zero		924


//--------------------- SYMBOLS --------------------------

	.type		.nv.reservedSmem.offset0,@object
	.size		.nv.reservedSmem.offset0,0x4
